//
// Generated by NVIDIA NVVM Compiler
//
// Compiler Build ID: CL-36424714
// Cuda compilation tools, release 13.0, V13.0.88
// Based on NVVM 20.0.0
//

.version 9.0
.target sm_100
.address_size 64

	// .globl	lambda_crit_1951

.visible .entry lambda_crit_1951(
	.param .u64 .ptr .align 1 lambda_crit_1951_param_0,
	.param .u32 lambda_crit_1951_param_1,
	.param .u32 lambda_crit_1951_param_2,
	.param .align 4 .b8 lambda_crit_1951_param_3[36],
	.param .u32 lambda_crit_1951_param_4,
	.param .u32 lambda_crit_1951_param_5
)
{
	.local .align 4 .b8 	__local_depot0[48];
	.reg .b64 	%SP;
	.reg .b64 	%SPL;
	.reg .pred 	%p<35>;
	.reg .b32 	%r<87>;
	.reg .b32 	%f<61>;
	.reg .b64 	%rd<38>;

	mov.u64 	%SPL, __local_depot0;
	ld.param.f32 	%f21, [lambda_crit_1951_param_3+32];
	ld.param.f32 	%f22, [lambda_crit_1951_param_3+28];
	ld.param.f32 	%f23, [lambda_crit_1951_param_3+24];
	ld.param.f32 	%f24, [lambda_crit_1951_param_3+20];
	ld.param.f32 	%f25, [lambda_crit_1951_param_3+16];
	ld.param.f32 	%f26, [lambda_crit_1951_param_3+12];
	ld.param.f32 	%f27, [lambda_crit_1951_param_3+8];
	ld.param.f32 	%f28, [lambda_crit_1951_param_3+4];
	ld.param.f32 	%f29, [lambda_crit_1951_param_3];
	ld.param.u64 	%rd8, [lambda_crit_1951_param_0];
	ld.param.u32 	%r39, [lambda_crit_1951_param_1];
	ld.param.u32 	%r40, [lambda_crit_1951_param_2];
	ld.param.u32 	%r41, [lambda_crit_1951_param_4];
	ld.param.u32 	%r42, [lambda_crit_1951_param_5];
	cvta.to.global.u64 	%rd1, %rd8;
	add.u64 	%rd2, %SPL, 0;
	add.u64 	%rd3, %SPL, 36;
	st.local.f32 	[%rd2], %f29;
	st.local.f32 	[%rd2+4], %f28;
	st.local.f32 	[%rd2+8], %f27;
	st.local.f32 	[%rd2+12], %f26;
	st.local.f32 	[%rd2+16], %f25;
	st.local.f32 	[%rd2+20], %f24;
	st.local.f32 	[%rd2+24], %f23;
	st.local.f32 	[%rd2+28], %f22;
	st.local.f32 	[%rd2+32], %f21;
	mov.u32 	%r43, %ctaid.x;
	mov.u32 	%r44, %ntid.x;
	mov.u32 	%r45, %tid.x;
	mov.u32 	%r46, %ctaid.y;
	mov.u32 	%r47, %ntid.y;
	mov.u32 	%r48, %tid.y;
	mad.lo.s32 	%r1, %r43, %r44, %r45;
	mad.lo.s32 	%r2, %r46, %r47, %r48;
	setp.ge.s32 	%p5, %r42, %r40;
	mov.f32 	%f58, 0f00000000;
	@%p5 bra 	$L__BB0_27;
	sub.s32 	%r49, %r40, %r42;
	and.b32  	%r3, %r49, 3;
	add.s32 	%r50, %r42, %r2;
	setp.lt.s32 	%p6, %r50, 0;
	setp.ge.s32 	%p7, %r50, %r41;
	or.pred  	%p1, %p6, %p7;
	mul.lo.s32 	%r4, %r50, %r39;
	add.s32 	%r51, %r42, %r40;
	mul.wide.s32 	%rd11, %r51, 4;
	add.s64 	%rd4, %rd3, %rd11;
	add.s32 	%r52, %r50, 1;
	setp.lt.s32 	%p8, %r52, 0;
	setp.ge.s32 	%p9, %r52, %r41;
	or.pred  	%p2, %p8, %p9;
	add.s32 	%r5, %r4, %r39;
	cvt.s64.s32 	%rd5, %r40;
	cvt.s64.s32 	%rd12, %r42;
	add.s64 	%rd13, %rd12, %rd5;
	shl.b64 	%rd14, %rd13, 2;
	add.s64 	%rd6, %rd3, %rd14;
	add.s32 	%r53, %r50, 2;
	setp.lt.s32 	%p10, %r53, 0;
	setp.ge.s32 	%p11, %r53, %r41;
	or.pred  	%p3, %p10, %p11;
	mul.lo.s32 	%r6, %r53, %r39;
	add.s32 	%r7, %r42, 3;
	shl.b32 	%r8, %r39, 2;
	mov.f32 	%f58, 0f00000000;
	mov.u32 	%r77, %r42;
$L__BB0_2:
	setp.eq.s32 	%p12, %r3, 0;
	add.s32 	%r10, %r77, %r1;
	setp.ge.s32 	%p13, %r10, %r39;
	add.s32 	%r54, %r77, %r40;
	mul.wide.s32 	%rd15, %r54, 12;
	add.s64 	%rd16, %rd2, %rd15;
	ld.local.f32 	%f32, [%rd16];
	ld.local.f32 	%f33, [%rd16+4];
	ld.local.f32 	%f34, [%rd16+8];
	st.local.f32 	[%rd3], %f32;
	st.local.f32 	[%rd3+4], %f33;
	st.local.f32 	[%rd3+8], %f34;
	setp.lt.s32 	%p14, %r10, 0;
	or.pred  	%p4, %p14, %p13;
	mov.u32 	%r78, %r42;
	@%p12 bra 	$L__BB0_11;
	or.pred  	%p15, %p4, %p1;
	@%p15 bra 	$L__BB0_5;
	add.s32 	%r55, %r4, %r10;
	mul.wide.s32 	%rd17, %r55, 4;
	add.s64 	%rd18, %rd1, %rd17;
	ld.global.u32 	%r56, [%rd18];
	ld.local.f32 	%f35, [%rd4];
	cvt.rn.f32.s32 	%f36, %r56;
	fma.rn.f32 	%f58, %f35, %f36, %f58;
$L__BB0_5:
	add.s32 	%r78, %r42, 1;
	setp.eq.s32 	%p16, %r3, 1;
	@%p16 bra 	$L__BB0_11;
	or.pred  	%p17, %p4, %p2;
	@%p17 bra 	$L__BB0_8;
	add.s32 	%r57, %r5, %r10;
	mul.wide.s32 	%rd19, %r57, 4;
	add.s64 	%rd20, %rd1, %rd19;
	ld.global.u32 	%r58, [%rd20];
	ld.local.f32 	%f37, [%rd6+4];
	cvt.rn.f32.s32 	%f38, %r58;
	fma.rn.f32 	%f58, %f37, %f38, %f58;
$L__BB0_8:
	add.s32 	%r78, %r42, 2;
	setp.eq.s32 	%p18, %r3, 2;
	@%p18 bra 	$L__BB0_11;
	or.pred  	%p19, %p4, %p3;
	mov.u32 	%r78, %r7;
	@%p19 bra 	$L__BB0_11;
	add.s32 	%r59, %r6, %r10;
	mul.wide.s32 	%rd21, %r59, 4;
	add.s64 	%rd22, %rd1, %rd21;
	ld.global.u32 	%r60, [%rd22];
	ld.local.f32 	%f39, [%rd6+8];
	cvt.rn.f32.s32 	%f40, %r60;
	fma.rn.f32 	%f58, %f39, %f40, %f58;
	mov.u32 	%r78, %r7;
$L__BB0_11:
	sub.s32 	%r61, %r42, %r40;
	setp.gt.u32 	%p20, %r61, -4;
	@%p20 bra 	$L__BB0_26;
	sub.s32 	%r86, %r78, %r40;
	add.s32 	%r62, %r2, %r78;
	add.s32 	%r63, %r62, 3;
	mad.lo.s32 	%r85, %r39, %r63, %r10;
	add.s32 	%r84, %r62, 1;
	add.s32 	%r64, %r62, 2;
	mad.lo.s32 	%r83, %r39, %r64, %r10;
	add.s32 	%r82, %r78, 1;
	mul.lo.s32 	%r65, %r39, %r62;
	add.s32 	%r66, %r65, %r39;
	add.s32 	%r81, %r10, %r66;
	add.s32 	%r80, %r40, %r78;
	add.s32 	%r79, %r10, %r65;
$L__BB0_13:
	@%p4 bra 	$L__BB0_16;
	add.s32 	%r67, %r84, -1;
	setp.lt.s32 	%p21, %r67, 0;
	setp.ge.s32 	%p22, %r67, %r41;
	or.pred  	%p23, %p21, %p22;
	@%p23 bra 	$L__BB0_16;
	mul.wide.s32 	%rd23, %r79, 4;
	add.s64 	%rd24, %rd1, %rd23;
	ld.global.u32 	%r68, [%rd24];
	mul.wide.s32 	%rd25, %r80, 4;
	add.s64 	%rd26, %rd3, %rd25;
	ld.local.f32 	%f41, [%rd26];
	cvt.rn.f32.s32 	%f42, %r68;
	fma.rn.f32 	%f58, %f41, %f42, %f58;
$L__BB0_16:
	add.s32 	%r69, %r82, -1;
	cvt.s64.s32 	%rd27, %r69;
	add.s64 	%rd28, %rd27, %rd5;
	shl.b64 	%rd29, %rd28, 2;
	add.s64 	%rd7, %rd3, %rd29;
	@%p4 bra 	$L__BB0_19;
	setp.lt.s32 	%p24, %r84, 0;
	setp.ge.s32 	%p25, %r84, %r41;
	or.pred  	%p26, %p24, %p25;
	@%p26 bra 	$L__BB0_19;
	mul.wide.s32 	%rd30, %r81, 4;
	add.s64 	%rd31, %rd1, %rd30;
	ld.global.u32 	%r70, [%rd31];
	ld.local.f32 	%f43, [%rd7+4];
	cvt.rn.f32.s32 	%f44, %r70;
	fma.rn.f32 	%f58, %f43, %f44, %f58;
$L__BB0_19:
	@%p4 bra 	$L__BB0_22;
	add.s32 	%r71, %r84, 1;
	setp.lt.s32 	%p27, %r71, 0;
	setp.ge.s32 	%p28, %r71, %r41;
	or.pred  	%p29, %p27, %p28;
	@%p29 bra 	$L__BB0_22;
	mul.wide.s32 	%rd32, %r83, 4;
	add.s64 	%rd33, %rd1, %rd32;
	ld.global.u32 	%r72, [%rd33];
	ld.local.f32 	%f45, [%rd7+8];
	cvt.rn.f32.s32 	%f46, %r72;
	fma.rn.f32 	%f58, %f45, %f46, %f58;
$L__BB0_22:
	@%p4 bra 	$L__BB0_25;
	add.s32 	%r73, %r84, 2;
	setp.lt.s32 	%p30, %r73, 0;
	setp.ge.s32 	%p31, %r73, %r41;
	or.pred  	%p32, %p30, %p31;
	@%p32 bra 	$L__BB0_25;
	mul.wide.s32 	%rd34, %r85, 4;
	add.s64 	%rd35, %rd1, %rd34;
	ld.global.u32 	%r74, [%rd35];
	ld.local.f32 	%f47, [%rd7+12];
	cvt.rn.f32.s32 	%f48, %r74;
	fma.rn.f32 	%f58, %f47, %f48, %f58;
$L__BB0_25:
	add.s32 	%r86, %r86, 4;
	add.s32 	%r85, %r85, %r8;
	add.s32 	%r84, %r84, 4;
	add.s32 	%r83, %r83, %r8;
	add.s32 	%r82, %r82, 4;
	add.s32 	%r81, %r81, %r8;
	add.s32 	%r80, %r80, 4;
	add.s32 	%r79, %r79, %r8;
	setp.eq.s32 	%p33, %r86, 0;
	@%p33 bra 	$L__BB0_26;
	bra.uni 	$L__BB0_13;
$L__BB0_26:
	add.s32 	%r77, %r77, 1;
	setp.eq.s32 	%p34, %r77, %r40;
	@%p34 bra 	$L__BB0_27;
	bra.uni 	$L__BB0_2;
$L__BB0_27:
	mad.lo.s32 	%r75, %r39, %r2, %r1;
	mul.wide.s32 	%rd36, %r75, 4;
	add.s64 	%rd37, %rd1, %rd36;
	cvt.rzi.s32.f32 	%r76, %f58;
	st.global.u32 	[%rd37], %r76;
	ret;

}


// ===== COMPILED SASS (sm_100) =====

	.target	sm_100

	.elftype	@"ET_EXEC"


//--------------------- .note.nv.tkinfo           --------------------------
	.section	.note.nv.tkinfo,"",@"SHT_NOTE"
	.sectionflags	@"SHF_NOTE_NV_TKINFO"
	.tkinfo
        /*0018*/ 	.word	0x00000002
        /*0030*/ 	.string	""
        /*0030*/ 	.string	"ptxas"
        /*0030*/ 	.string	"Cuda compilation tools, release 13.0, V13.0.88"
        /*0030*/ 	.string	"Build cuda_13.0.r13.0/compiler.36424714_0"
        /*0030*/ 	.string	"-arch sm_100 -m 64 "



//--------------------- .note.nv.cuinfo           --------------------------
	.section	.note.nv.cuinfo,"",@"SHT_NOTE"
	.sectionflags	@"SHF_NOTE_NV_CUINFO"
        /*0018*/ 	.short	0x0002
        /*001a*/ 	.short	0x0064
        /*001c*/ 	.short	0x0082
	.zero		2


//--------------------- .nv.info                  --------------------------
	.section	.nv.info,"",@"SHT_CUDA_INFO"
	.align	4


	//----- nvinfo : EIATTR_REGCOUNT
	.align		4
        /*0000*/ 	.byte	0x04, 0x2f
        /*0002*/ 	.short	(.L_1 - .L_0)
	.align		4
.L_0:
        /*0004*/ 	.word	index@(lambda_crit_1951)
        /*0008*/ 	.word	0x0000001e


	//----- nvinfo : EIATTR_FRAME_SIZE
	.align		4
.L_1:
        /*000c*/ 	.byte	0x04, 0x11
        /*000e*/ 	.short	(.L_3 - .L_2)
	.align		4
.L_2:
        /*0010*/ 	.word	index@(lambda_crit_1951)
        /*0014*/ 	.word	0x00000000


	//----- nvinfo : EIATTR_MIN_STACK_SIZE
	.align		4
.L_3:
        /*0018*/ 	.byte	0x04, 0x12
        /*001a*/ 	.short	(.L_5 - .L_4)
	.align		4
.L_4:
        /*001c*/ 	.word	index@(lambda_crit_1951)
        /*0020*/ 	.word	0x00000000
.L_5:


//--------------------- .nv.compat                --------------------------
	.section	.nv.compat,"",@"SHT_CUDA_COMPAT_INFO"
	.align	4
        /*0000*/ 	.byte	0x02, 0x09, 0x00, 0x00, 0x02, 0x02, 0x01, 0x00, 0x02, 0x05, 0x05, 0x00, 0x03, 0x07, 0x01, 0x01
        /*0010*/ 	.byte	0x02, 0x03, 0x00, 0x00, 0x02, 0x06, 0x01, 0x00, 0x04, 0x0b, 0x08, 0x00, 0x09, 0x00, 0x00, 0x00
        /*0020*/ 	.byte	0x00, 0x00, 0x00, 0x00


//--------------------- .nv.info.lambda_crit_1951 --------------------------
	.section	.nv.info.lambda_crit_1951,"",@"SHT_CUDA_INFO"
	.sectionflags	@""
	.align	4


	//----- nvinfo : EIATTR_CUDA_API_VERSION
	.align		4
        /*0000*/ 	.byte	0x04, 0x37
        /*0002*/ 	.short	(.L_7 - .L_6)
.L_6:
        /*0004*/ 	.word	0x00000082


	//----- nvinfo : EIATTR_KPARAM_INFO
	.align		4
.L_7:
        /*0008*/ 	.byte	0x04, 0x17
        /*000a*/ 	.short	(.L_9 - .L_8)
.L_8:
        /*000c*/ 	.word	0x00000000
        /*0010*/ 	.short	0x0005
        /*0012*/ 	.short	0x0038
        /*0014*/ 	.byte	0x00, 0xf0, 0x11, 0x00


	//----- nvinfo : EIATTR_KPARAM_INFO
	.align		4
.L_9:
        /*0018*/ 	.byte	0x04, 0x17
        /*001a*/ 	.short	(.L_11 - .L_10)
.L_10:
        /*001c*/ 	.word	0x00000000
        /*0020*/ 	.short	0x0004
        /*0022*/ 	.short	0x0034
        /*0024*/ 	.byte	0x00, 0xf0, 0x11, 0x00


	//----- nvinfo : EIATTR_KPARAM_INFO
	.align		4
.L_11:
        /*0028*/ 	.byte	0x04, 0x17
        /*002a*/ 	.short	(.L_13 - .L_12)
.L_12:
        /*002c*/ 	.word	0x00000000
        /*0030*/ 	.short	0x0003
        /*0032*/ 	.short	0x0010
        /*0034*/ 	.byte	0x00, 0xf0, 0x91, 0x00


	//----- nvinfo : EIATTR_KPARAM_INFO
	.align		4
.L_13:
        /*0038*/ 	.byte	0x04, 0x17
        /*003a*/ 	.short	(.L_15 - .L_14)
.L_14:
        /*003c*/ 	.word	0x00000000
        /*0040*/ 	.short	0x0002
        /*0042*/ 	.short	0x000c
        /*0044*/ 	.byte	0x00, 0xf0, 0x11, 0x00


	//----- nvinfo : EIATTR_KPARAM_INFO
	.align		4
.L_15:
        /*0048*/ 	.byte	0x04, 0x17
        /*004a*/ 	.short	(.L_17 - .L_16)
.L_16:
        /*004c*/ 	.word	0x00000000
        /*0050*/ 	.short	0x0001
        /*0052*/ 	.short	0x0008
        /*0054*/ 	.byte	0x00, 0xf0, 0x11, 0x00


	//----- nvinfo : EIATTR_KPARAM_INFO
	.align		4
.L_17:
        /*0058*/ 	.byte	0x04, 0x17
        /*005a*/ 	.short	(.L_19 - .L_18)
.L_18:
        /*005c*/ 	.word	0x00000000
        /*0060*/ 	.short	0x0000
        /*0062*/ 	.short	0x0000
        /*0064*/ 	.byte	0x00, 0xf5, 0x21, 0x00


	//----- nvinfo : EIATTR_SPARSE_MMA_MASK
	.align		4
.L_19:
        /*0068*/ 	.byte	0x03, 0x50
        /*006a*/ 	.short	0x0000


	//----- nvinfo : EIATTR_MAXREG_COUNT
	.align		4
        /*006c*/ 	.byte	0x03, 0x1b
        /*006e*/ 	.short	0x00ff


	//----- nvinfo : EIATTR_MERCURY_ISA_VERSION
	.align		4
        /*0070*/ 	.byte	0x03, 0x5f
        /*0072*/ 	.short	0x0101


	//----- nvinfo : EIATTR_VRC_CTA_INIT_COUNT
	.align		4
        /*0074*/ 	.byte	0x02, 0x4a
	.zero		1
	.zero		1


	//----- nvinfo : EIATTR_EXIT_INSTR_OFFSETS
	.align		4
        /*0078*/ 	.byte	0x04, 0x1c
        /*007a*/ 	.short	(.L_21 - .L_20)


	//   ....[0]....
.L_20:
        /*007c*/ 	.word	0x00002510


	//----- nvinfo : EIATTR_CRS_STACK_SIZE
	.align		4
.L_21:
        /*0080*/ 	.byte	0x04, 0x1e
        /*0082*/ 	.short	(.L_23 - .L_22)
.L_22:
        /*0084*/ 	.word	0x00000000


	//----- nvinfo : EIATTR_CBANK_PARAM_SIZE
	.align		4
.L_23:
        /*0088*/ 	.byte	0x03, 0x19
        /*008a*/ 	.short	0x003c


	//----- nvinfo : EIATTR_PARAM_CBANK
	.align		4
        /*008c*/ 	.byte	0x04, 0x0a
        /*008e*/ 	.short	(.L_25 - .L_24)
	.align		4
.L_24:
        /*0090*/ 	.word	index@(.nv.constant0.lambda_crit_1951)
        /*0094*/ 	.short	0x0380
        /*0096*/ 	.short	0x003c


	//----- nvinfo : EIATTR_SW_WAR
	.align		4
.L_25:
        /*0098*/ 	.byte	0x04, 0x36
        /*009a*/ 	.short	(.L_27 - .L_26)
.L_26:
        /*009c*/ 	.word	0x00000008
.L_27:


//--------------------- .nv.callgraph             --------------------------
	.section	.nv.callgraph,"",@"SHT_CUDA_CALLGRAPH"
	.align	4
	.sectionentsize	8
	.align		4
        /*0000*/ 	.word	0x00000000
	.align		4
        /*0004*/ 	.word	0xffffffff
	.align		4
        /*0008*/ 	.word	0x00000000
	.align		4
        /*000c*/ 	.word	0xfffffffe
	.align		4
        /*0010*/ 	.word	0x00000000
	.align		4
        /*0014*/ 	.word	0xfffffffd
	.align		4
        /*0018*/ 	.word	0x00000000
	.align		4
        /*001c*/ 	.word	0xfffffffc


//--------------------- .text.lambda_crit_1951    --------------------------
	.section	.text.lambda_crit_1951,"ax",@progbits
	.align	128
        .global         lambda_crit_1951
        .type           lambda_crit_1951,@function
        .size           lambda_crit_1951,(.L_x_28 - lambda_crit_1951)
        .other          lambda_crit_1951,@"STO_CUDA_ENTRY STV_DEFAULT"
lambda_crit_1951:
.text.lambda_crit_1951:
[----:B------:R-:W-:Y:S08]  /*0000*/  LDC R1, c[0x0][0x37c] ;  /* 0x0000df00ff017b82 */ /* 0x000ff00000000800 */
[----:B------:R-:W0:Y:S01]  /*0010*/  LDC R7, c[0x0][0x38c] ;  /* 0x0000e300ff077b82 */ /* 0x000e220000000800 */
[----:B------:R-:W1:Y:S01]  /*0020*/  S2R R3, SR_TID.X ;  /* 0x0000000000037919 */ /* 0x000e620000002100 */
[----:B------:R-:W0:Y:S01]  /*0030*/  LDCU UR4, c[0x0][0x3b8] ;  /* 0x00007700ff0477ac */ /* 0x000e220008000800 */
[----:B------:R-:W-:Y:S01]  /*0040*/  IMAD.MOV.U32 R20, RZ, RZ, RZ ;  /* 0x000000ffff147224 */ /* 0x000fe200078e00ff */
[----:B------:R-:W2:Y:S01]  /*0050*/  S2R R5, SR_TID.Y ;  /* 0x0000000000057919 */ /* 0x000ea20000002200 */
[----:B------:R-:W3:Y:S03]  /*0060*/  LDCU.64 UR14, c[0x0][0x358] ;  /* 0x00006b00ff0e77ac */ /* 0x000ee60008000a00 */
[----:B------:R-:W1:Y:S08]  /*0070*/  S2UR UR5, SR_CTAID.X ;  /* 0x00000000000579c3 */ /* 0x000e700000002500 */
[----:B------:R-:W1:Y:S08]  /*0080*/  LDC R0, c[0x0][0x360] ;  /* 0x0000d800ff007b82 */ /* 0x000e700000000800 */
[----:B------:R-:W2:Y:S01]  /*0090*/  S2UR UR6, SR_CTAID.Y ;  /* 0x00000000000679c3 */ /* 0x000ea20000002600 */
[----:B0-----:R-:W-:-:S07]  /*00a0*/  ISETP.LE.AND P0, PT, R7, UR4, PT ;  /* 0x0000000407007c0c */ /* 0x001fce000bf03270 */
[----:B------:R-:W2:Y:S01]  /*00b0*/  LDC R2, c[0x0][0x364] ;  /* 0x0000d900ff027b82 */ /* 0x000ea20000000800 */
[----:B-1----:R-:W-:Y:S02]  /*00c0*/  IMAD R0, R0, UR5, R3 ;  /* 0x0000000500007c24 */ /* 0x002fe4000f8e0203 */
[----:B--2---:R-:W-:-:S03]  /*00d0*/  IMAD R3, R2, UR6, R5 ;  /* 0x0000000602037c24 */ /* 0x004fc6000f8e0205 */
[----:B---3--:R-:W-:Y:S05]  /*00e0*/  @P0 BRA `(.L_x_0) ;  /* 0x0000002000f00947 */ /* 0x008fea0003800000 */
[----:B------:R-:W0:Y:S01]  /*00f0*/  LDCU UR5, c[0x0][0x3b4] ;  /* 0x00007680ff0577ac */ /* 0x000e220008000800 */
[----:B------:R-:W1:Y:S01]  /*0100*/  LDC R9, c[0x0][0x388] ;  /* 0x0000e200ff097b82 */ /* 0x000e620000000800 */
[----:B------:R-:W-:Y:S02]  /*0110*/  VIADD R4, R3, UR4 ;  /* 0x0000000403047c36 */ /* 0x000fe40008000000 */
[----:B------:R-:W-:Y:S01]  /*0120*/  VIADD R6, R7, -UR4 ;  /* 0x8000000407067c36 */ /* 0x000fe20008000000 */
[----:B------:R-:W2:Y:S01]  /*0130*/  LDCU UR10, c[0x0][0x3b8] ;  /* 0x00007700ff0a77ac */ /* 0x000ea20008000800 */
[C---:B------:R-:W-:Y:S02]  /*0140*/  VIADD R5, R4.reuse, 0x2 ;  /* 0x0000000204057836 */ /* 0x040fe40000000000 */
[----:B------:R-:W-:Y:S01]  /*0150*/  VIADD R2, R4, 0x1 ;  /* 0x0000000104027836 */ /* 0x000fe20000000000 */
[----:B------:R-:W-:Y:S01]  /*0160*/  LOP3.LUT R6, R6, 0x3, RZ, 0xc0, !PT ;  /* 0x0000000306067812 */ /* 0x000fe200078ec0ff */
[----:B------:R-:W-:Y:S01]  /*0170*/  IMAD.MOV.U32 R20, RZ, RZ, RZ ;  /* 0x000000ffff147224 */ /* 0x000fe200078e00ff */
[----:B0-----:R-:W-:-:S02]  /*0180*/  ISETP.GE.AND P1, PT, R5, UR5, PT ;  /* 0x0000000505007c0c */ /* 0x001fc4000bf26270 */
[C---:B------:R-:W-:Y:S02]  /*0190*/  ISETP.GE.AND P0, PT, R2.reuse, UR5, PT ;  /* 0x0000000502007c0c */ /* 0x040fe4000bf06270 */
[----:B------:R-:W-:Y:S01]  /*01a0*/  ISETP.LT.OR P1, PT, R5, RZ, P1 ;  /* 0x000000ff0500720c */ /* 0x000fe20000f21670 */
[C---:B------:R-:W-:Y:S01]  /*01b0*/  VIADD R5, R7.reuse, UR4 ;  /* 0x0000000407057c36 */ /* 0x040fe20008000000 */
[----:B------:R-:W-:Y:S01]  /*01c0*/  ISETP.LT.OR P0, PT, R2, RZ, P0 ;  /* 0x000000ff0200720c */ /* 0x000fe20000701670 */
[----:B------:R-:W-:Y:S01]  /*01d0*/  IMAD.MOV.U32 R2, RZ, RZ, 0x24 ;  /* 0x00000024ff027424 */ /* 0x000fe200078e00ff */
[C---:B------:R-:W-:Y:S01]  /*01e0*/  ISETP.GE.AND P2, PT, R4.reuse, UR5, PT ;  /* 0x0000000504007c0c */ /* 0x040fe2000bf46270 */
[----:B------:R-:W-:Y:S01]  /*01f0*/  VIADD R7, R7, UR4 ;  /* 0x0000000407077c36 */ /* 0x000fe20008000000 */
[----:B------:R-:W-:Y:S01]  /*0200*/  UIADD3 UR4, UPT, UPT, UR4, 0x3, URZ ;  /* 0x0000000304047890 */ /* 0x000fe2000fffe0ff */
[----:B------:R-:W-:Y:S01]  /*0210*/  IMAD R5, R5, 0x4, R2 ;  /* 0x0000000405057824 */ /* 0x000fe200078e0202 */
[----:B------:R-:W-:Y:S01]  /*0220*/  ISETP.LT.OR P2, PT, R4, RZ, P2 ;  /* 0x000000ff0400720c */ /* 0x000fe20001741670 */
[----:B------:R-:W-:-:S02]  /*0230*/  IMAD.SHL.U32 R7, R7, 0x4, RZ ;  /* 0x0000000407077824 */ /* 0x000fc400078e00ff */
[----:B-12---:R-:W-:-:S10]  /*0240*/  IMAD R8, R4, R9, R9 ;  /* 0x0000000904087224 */ /* 0x006fd400078e0209 */
.L_x_26:
[----:B------:R-:W0:Y:S01]  /*0250*/  LDCU.64 UR16, c[0x0][0x388] ;  /* 0x00007100ff1077ac */ /* 0x000e220008000a00 */
[----:B------:R-:W-:Y:S01]  /*0260*/  VIADD R23, R0, UR10 ;  /* 0x0000000a00177c36 */ /* 0x000fe20008000000 */
[----:B0-----:R-:W-:Y:S02]  /*0270*/  UIADD3 UR5, UPT, UPT, UR10, UR17, URZ ;  /* 0x000000110a057290 */ /* 0x001fe4000fffe0ff */
[----:B------:R-:W-:Y:S02]  /*0280*/  UIADD3 UR10, UPT, UPT, UR10, 0x1, URZ ;  /* 0x000000010a0a7890 */ /* 0x000fe4000fffe0ff */
[----:B------:R-:W-:-:S04]  /*0290*/  UIMAD UR5, UR5, 0xc, URZ ;  /* 0x0000000c050578a4 */ /* 0x000fc8000f8e02ff */
[----:B------:R-:W-:Y:S02]  /*02a0*/  UISETP.EQ.AND UP0, UPT, UR5, URZ, UPT ;  /* 0x000000ff0500728c */ /* 0x000fe4000bf02270 */
[----:B------:R-:W-:Y:S02]  /*02b0*/  UISETP.EQ.AND UP1, UPT, UR5, 0x10, UPT ;  /* 0x000000100500788c */ /* 0x000fe4000bf22270 */
[----:B------:R-:W-:Y:S02]  /*02c0*/  UISETP.EQ.AND UP2, UPT, UR5, 0x14, UPT ;  /* 0x000000140500788c */ /* 0x000fe4000bf42270 */
[----:B------:R-:W-:Y:S02]  /*02d0*/  UISETP.EQ.AND UP6, UPT, UR5, 0x24, UPT ;  /* 0x000000240500788c */ /* 0x000fe4000bfc2270 */
[----:B------:R-:W-:Y:S02]  /*02e0*/  UISETP.EQ.AND UP3, UPT, UR5, 0x18, UPT ;  /* 0x000000180500788c */ /* 0x000fe4000bf62270 */
[----:B------:R-:W-:Y:S01]  /*02f0*/  UISETP.EQ.AND UP4, UPT, UR5, 0x1c, UPT ;  /* 0x0000001c0500788c */ /* 0x000fe2000bf82270 */
[----:B------:R-:W0:Y:S01]  /*0300*/  @UP0 LDCU UR11, c[0x0][0x390] ;  /* 0x00007200ff0b07ac */ /* 0x000e220008000800 */
[----:B------:R-:W-:-:S02]  /*0310*/  PLOP3.LUT P3, PT, PT, PT, UP6, 0x80, 0x8 ;  /* 0x000000000008781c */ /* 0x000fc40003f6f068 */
[----:B------:R-:W-:Y:S01]  /*0320*/  PLOP3.LUT P4, PT, PT, PT, UP6, 0x80, 0x8 ;  /* 0x000000000008781c */ /* 0x000fe20003f8f068 */
[----:B------:R-:W-:Y:S01]  /*0330*/  UISETP.EQ.AND UP0, UPT, UR5, 0x4, UPT ;  /* 0x000000040500788c */ /* 0x000fe2000bf02270 */
[----:B------:R-:W-:Y:S01]  /*0340*/  PLOP3.LUT P5, PT, PT, PT, UP6, 0x80, 0x8 ;  /* 0x000000000008781c */ /* 0x000fe20003faf068 */
[----:B------:R-:W-:Y:S02]  /*0350*/  UISETP.EQ.AND UP5, UPT, UR5, 0x20, UPT ;  /* 0x000000200500788c */ /* 0x000fe4000bfa2270 */
[----:B------:R-:W-:Y:S02]  /*0360*/  UP2UR UR6, UPR, URZ, 0x8 ;  /* 0x00000008ff067883 */ /* 0x000fe40008000000 */
[----:B------:R-:W-:Y:S02]  /*0370*/  UP2UR UR7, UPR, URZ, 0x4 ;  /* 0x00000004ff077883 */ /* 0x000fe40008000000 */
[----:B------:R-:W-:-:S03]  /*0380*/  UP2UR UR8, UPR, URZ, 0x2 ;  /* 0x00000002ff087883 */ /* 0x000fc60008000000 */
[----:B0-----:R-:W0:Y:S01]  /*0390*/  @UP0 LDCU UR11, c[0x0][0x394] ;  /* 0x00007280ff0b07ac */ /* 0x001e220008000800 */
[----:B------:R-:W-:-:S11]  /*03a0*/  UISETP.EQ.AND UP0, UPT, UR5, 0x8, UPT ;  /* 0x000000080500788c */ /* 0x000fd6000bf02270 */
[----:B0-----:R-:W0:Y:S01]  /*03b0*/  @UP0 LDCU UR11, c[0x0][0x398] ;  /* 0x00007300ff0b07ac */ /* 0x001e220008000800 */
[----:B------:R-:W-:-:S04]  /*03c0*/  UISETP.EQ.AND UP0, UPT, UR5, 0xc, UPT ;  /* 0x0000000c0500788c */ /* 0x000fc8000bf02270 */
[----:B------:R-:W-:-:S07]  /*03d0*/  UP2UR UR9, UPR, URZ, 0x1 ;  /* 0x00000001ff097883 */ /* 0x000fce0008000000 */
[----:B0-----:R-:W0:Y:S02]  /*03e0*/  @UP0 LDCU UR11, c[0x0][0x39c] ;  /* 0x00007380ff0b07ac */ /* 0x001e240008000800 */
[----:B0-----:R-:W0:Y:S02]  /*03f0*/  @UP1 LDCU UR11, c[0x0][0x3a0] ;  /* 0x00007400ff0b17ac */ /* 0x001e240008000800 */
[----:B0-----:R-:W0:Y:S02]  /*0400*/  @UP2 LDCU UR11, c[0x0][0x3a4] ;  /* 0x00007480ff0b27ac */ /* 0x001e240008000800 */
[----:B0-----:R-:W0:Y:S02]  /*0410*/  @UP3 LDCU UR11, c[0x0][0x3a8] ;  /* 0x00007500ff0b37ac */ /* 0x001e240008000800 */
[----:B0-----:R-:W0:Y:S02]  /*0420*/  @UP4 LDCU UR11, c[0x0][0x3ac] ;  /* 0x00007580ff0b47ac */ /* 0x001e240008000800 */
[----:B0-----:R-:W0:Y:S02]  /*0430*/  @UP5 LDCU UR11, c[0x0][0x3b0] ;  /* 0x00007600ff0b57ac */ /* 0x001e240008000800 */
[----:B0-----:R-:W-:Y:S01]  /*0440*/  @P3 R2UR UR11, R9 ;  /* 0x00000000090b32ca */ /* 0x001fe200000e0000 */
[----:B------:R-:W-:Y:S01]  /*0450*/  UISETP.EQ.AND UP0, UPT, UR5, 0x28, UPT ;  /* 0x000000280500788c */ /* 0x000fe2000bf02270 */
[----:B------:R-:W-:Y:S01]  /*0460*/  PLOP3.LUT P3, PT, PT, PT, UP5, 0x80, 0x8 ;  /* 0x000000000008781c */ /* 0x000fe20003f6f058 */
[----:B------:R-:W-:-:S02]  /*0470*/  UISETP.EQ.AND UP3, UPT, UR5, -0x4, UPT ;  /* 0xfffffffc0500788c */ /* 0x000fc4000bf62270 */
[----:B------:R-:W-:Y:S02]  /*0480*/  UISETP.EQ.AND UP2, UPT, UR5, URZ, UPT ;  /* 0x000000ff0500728c */ /* 0x000fe4000bf42270 */
[----:B------:R-:W-:-:S05]  /*0490*/  UISETP.EQ.AND UP1, UPT, UR5, 0x4, UPT ;  /* 0x000000040500788c */ /* 0x000fca000bf22270 */
[----:B------:R-:W-:Y:S01]  /*04a0*/  @UP0 UMOV UR11, UR12 ;  /* 0x0000000c000b0c82 */ /* 0x000fe20008000000 */
[----:B------:R-:W-:Y:S01]  /*04b0*/  UISETP.EQ.AND UP0, UPT, UR5, 0x2c, UPT ;  /* 0x0000002c0500788c */ /* 0x000fe2000bf02270 */
[----:B------:R-:W0:Y:S02]  /*04c0*/  @UP3 LDCU UR12, c[0x0][0x390] ;  /* 0x00007200ff0c37ac */ /* 0x000e240008000800 */
[----:B0-----:R-:W0:Y:S02]  /*04d0*/  @UP2 LDCU UR12, c[0x0][0x394] ;  /* 0x00007280ff0c27ac */ /* 0x001e240008000800 */
[----:B0-----:R-:W0:Y:S06]  /*04e0*/  @UP1 LDCU UR12, c[0x0][0x398] ;  /* 0x00007300ff0c17ac */ /* 0x001e2c0008000800 */
[----:B------:R-:W-:Y:S01]  /*04f0*/  @UP0 UMOV UR11, UR13 ;  /* 0x0000000d000b0c82 */ /* 0x000fe20008000000 */
[----:B------:R-:W-:-:S02]  /*0500*/  UISETP.EQ.AND UP0, UPT, UR5, 0x8, UPT ;  /* 0x000000080500788c */ /* 0x000fc4000bf02270 */
[----:B------:R-:W-:Y:S02]  /*0510*/  UISETP.NE.AND UP1, UPT, UR8, URZ, UPT ;  /* 0x000000ff0800728c */ /* 0x000fe4000bf25270 */
[----:B------:R-:W-:Y:S02]  /*0520*/  UISETP.NE.AND UP2, UPT, UR7, URZ, UPT ;  /* 0x000000ff0700728c */ /* 0x000fe4000bf45270 */
[----:B------:R-:W-:Y:S02]  /*0530*/  UISETP.NE.AND UP3, UPT, UR6, URZ, UPT ;  /* 0x000000ff0600728c */ /* 0x000fe4000bf65270 */
[----:B------:R-:W-:Y:S02]  /*0540*/  UP2UR UR7, UPR, URZ, 0x4 ;  /* 0x00000004ff077883 */ /* 0x000fe40008000000 */
[----:B------:R-:W-:Y:S01]  /*0550*/  UP2UR UR6, UPR, URZ, 0x8 ;  /* 0x00000008ff067883 */ /* 0x000fe20008000000 */
[----:B0-----:R-:W0:Y:S01]  /*0560*/  @UP0 LDCU UR12, c[0x0][0x39c] ;  /* 0x00007380ff0c07ac */ /* 0x001e220008000800 */
[----:B------:R-:W-:-:S02]  /*0570*/  UISETP.NE.AND UP0, UPT, UR9, URZ, UPT ;  /* 0x000000ff0900728c */ /* 0x000fc4000bf05270 */
[----:B------:R-:W-:Y:S02]  /*0580*/  UP2UR UR8, UPR, URZ, 0x2 ;  /* 0x00000002ff087883 */ /* 0x000fe40008000000 */
[----:B------:R-:W-:-:S07]  /*0590*/  UP2UR UR9, UPR, URZ, 0x1 ;  /* 0x00000001ff097883 */ /* 0x000fce0008000000 */
[----:B0-----:R-:W0:Y:S02]  /*05a0*/  @UP0 LDCU UR12, c[0x0][0x3a0] ;  /* 0x00007400ff0c07ac */ /* 0x001e240008000800 */
[----:B0-----:R-:W0:Y:S02]  /*05b0*/  @UP1 LDCU UR12, c[0x0][0x3a4] ;  /* 0x00007480ff0c17ac */ /* 0x001e240008000800 */
[----:B0-----:R-:W0:Y:S02]  /*05c0*/  @UP2 LDCU UR12, c[0x0][0x3a8] ;  /* 0x00007500ff0c27ac */ /* 0x001e240008000800 */
[----:B0-----:R-:W0:Y:S02]  /*05d0*/  @UP3 LDCU UR12, c[0x0][0x3ac] ;  /* 0x00007580ff0c37ac */ /* 0x001e240008000800 */
[----:B0-----:R-:W0:Y:S02]  /*05e0*/  @UP4 LDCU UR12, c[0x0][0x3b0] ;  /* 0x00007600ff0c47ac */ /* 0x001e240008000800 */
[----:B0-----:R-:W-:Y:S01]  /*05f0*/  @P3 R2UR UR12, R9 ;  /* 0x00000000090c32ca */ /* 0x001fe200000e0000 */
[----:B------:R-:W-:Y:S01]  /*0600*/  UISETP.EQ.AND UP0, UPT, UR5, 0x28, UPT ;  /* 0x000000280500788c */ /* 0x000fe2000bf02270 */
[----:B------:R-:W-:Y:S01]  /*0610*/  @P4 R2UR UR12, R10 ;  /* 0x000000000a0c42ca */ /* 0x000fe200000e0000 */
[----:B------:R-:W-:Y:S01]  /*0620*/  UISETP.EQ.AND UP3, UPT, UR5, -0x4, UPT ;  /* 0xfffffffc0500788c */ /* 0x000fe2000bf62270 */
[----:B------:R-:W-:Y:S01]  /*0630*/  PLOP3.LUT P3, PT, PT, PT, UP4, 0x80, 0x8 ;  /* 0x000000000008781c */ /* 0x000fe20003f6f048 */
[----:B------:R-:W-:Y:S01]  /*0640*/  UISETP.EQ.AND UP2, UPT, UR5, URZ, UPT ;  /* 0x000000ff0500728c */ /* 0x000fe2000bf42270 */
[----:B------:R-:W-:Y:S01]  /*0650*/  PLOP3.LUT P4, PT, PT, PT, UP5, 0x80, 0x8 ;  /* 0x000000000008781c */ /* 0x000fe20003f8f058 */
[----:B------:R-:W-:-:S06]  /*0660*/  UISETP.EQ.AND UP1, UPT, UR5, 0x4, UPT ;  /* 0x000000040500788c */ /* 0x000fcc000bf22270 */
[----:B------:R-:W-:Y:S01]  /*0670*/  @UP0 UMOV UR12, UR13 ;  /* 0x0000000d000c0c82 */ /* 0x000fe20008000000 */
[----:B------:R-:W-:-:S11]  /*0680*/  UISETP.EQ.AND UP0, UPT, UR5, -0x8, UPT ;  /* 0xfffffff80500788c */ /* 0x000fd6000bf02270 */
[----:B------:R-:W0:Y:S01]  /*0690*/  @UP0 LDCU UR13, c[0x0][0x390] ;  /* 0x00007200ff0d07ac */ /* 0x000e220008000800 */
[----:B------:R-:W-:Y:S01]  /*06a0*/  UISETP.EQ.AND UP0, UPT, UR5, 0x8, UPT ;  /* 0x000000080500788c */ /* 0x000fe2000bf02270 */
[----:B0-----:R-:W0:Y:S02]  /*06b0*/  @UP3 LDCU UR13, c[0x0][0x394] ;  /* 0x00007280ff0d37ac */ /* 0x001e240008000800 */
[----:B0-----:R-:W0:Y:S02]  /*06c0*/  @UP2 LDCU UR13, c[0x0][0x398] ;  /* 0x00007300ff0d27ac */ /* 0x001e240008000800 */
[----:B0-----:R-:W0:Y:S06]  /*06d0*/  @UP1 LDCU UR13, c[0x0][0x39c] ;  /* 0x00007380ff0d17ac */ /* 0x001e2c0008000800 */
[----:B0-----:R-:W0:Y:S01]  /*06e0*/  @UP0 LDCU UR13, c[0x0][0x3a0] ;  /* 0x00007400ff0d07ac */ /* 0x001e220008000800 */
[----:B------:R-:W-:-:S02]  /*06f0*/  UISETP.NE.AND UP0, UPT, UR9, URZ, UPT ;  /* 0x000000ff0900728c */ /* 0x000fc4000bf05270 */
[----:B------:R-:W-:Y:S02]  /*0700*/  UISETP.NE.AND UP1, UPT, UR8, URZ, UPT ;  /* 0x000000ff0800728c */ /* 0x000fe4000bf25270 */
[----:B------:R-:W-:Y:S02]  /*0710*/  UISETP.NE.AND UP2, UPT, UR7, URZ, UPT ;  /* 0x000000ff0700728c */ /* 0x000fe4000bf45270 */
[----:B------:R-:W-:Y:S01]  /*0720*/  UISETP.NE.AND UP3, UPT, UR6, URZ, UPT ;  /* 0x000000ff0600728c */ /* 0x000fe2000bf65270 */
[----:B------:R-:W1:Y:S04]  /*0730*/  LDCU UR5, c[0x0][0x3b8] ;  /* 0x00007700ff0577ac */ /* 0x000e680008000800 */
[----:B0-----:R-:W0:Y:S02]  /*0740*/  @UP0 LDCU UR13, c[0x0][0x3a4] ;  /* 0x00007480ff0d07ac */ /* 0x001e240008000800 */
[----:B0-----:R-:W0:Y:S02]  /*0750*/  @UP1 LDCU UR13, c[0x0][0x3a8] ;  /* 0x00007500ff0d17ac */ /* 0x001e240008000800 */
[----:B0-----:R-:W0:Y:S02]  /*0760*/  @UP2 LDCU UR13, c[0x0][0x3ac] ;  /* 0x00007580ff0d27ac */ /* 0x001e240008000800 */
[----:B0-----:R-:W0:Y:S02]  /*0770*/  @UP3 LDCU UR13, c[0x0][0x3b0] ;  /* 0x00007600ff0d37ac */ /* 0x001e240008000800 */
[----:B0-----:R-:W-:Y:S01]  /*0780*/  @P3 R2UR UR13, R9 ;  /* 0x00000000090d32ca */ /* 0x001fe200000e0000 */
[----:B-1----:R-:W-:Y:S01]  /*0790*/  IMAD.U32 R2, RZ, RZ, UR5 ;  /* 0x00000005ff027e24 */ /* 0x002fe2000f8e00ff */
[----:B------:R-:W-:Y:S01]  /*07a0*/  @P4 R2UR UR13, R10 ;  /* 0x000000000a0d42ca */ /* 0x000fe200000e0000 */
[----:B------:R-:W-:Y:S01]  /*07b0*/  UISETP.NE.AND UP1, UPT, UR10, UR17, UPT ;  /* 0x000000110a00728c */ /* 0x000fe2000bf25270 */
[----:B------:R-:W-:Y:S01]  /*07c0*/  ISETP.NE.AND P4, PT, R6, RZ, PT ;  /* 0x000000ff0600720c */ /* 0x000fe20003f85270 */
[----:B------:R-:W-:Y:S01]  /*07d0*/  IMAD.U32 R9, RZ, RZ, UR11 ;  /* 0x0000000bff097e24 */ /* 0x000fe2000f8e00ff */
[----:B------:R-:W-:Y:S01]  /*07e0*/  @P5 R2UR UR13, R11 ;  /* 0x000000000b0d52ca */ /* 0x000fe200000e0000 */
[----:B------:R-:W-:Y:S01]  /*07f0*/  IMAD.U32 R10, RZ, RZ, UR12 ;  /* 0x0000000cff0a7e24 */ /* 0x000fe2000f8e00ff */
[----:B------:R-:W-:-:S04]  /*0800*/  ISETP.GE.AND P3, PT, R23, UR16, PT ;  /* 0x0000001017007c0c */ /* 0x000fc8000bf66270 */
[----:B------:R-:W-:-:S07]  /*0810*/  ISETP.LT.OR P3, PT, R23, RZ, P3 ;  /* 0x000000ff1700720c */ /* 0x000fce0001f61670 */
[----:B------:R-:W-:Y:S01]  /*0820*/  IMAD.U32 R11, RZ, RZ, UR13 ;  /* 0x0000000dff0b7e24 */ /* 0x000fe2000f8e00ff */
[----:B------:R-:W-:Y:S06]  /*0830*/  @!P4 BRA `(.L_x_1) ;  /* 0x0000000400c8c947 */ /* 0x000fec0003800000 */
[----:B------:R-:W-:Y:S01]  /*0840*/  PLOP3.LUT P5, PT, P3, P2, PT, 0xf8, 0x8f ;  /* 0x00000000008f781c */ /* 0x000fe20001fa5f70 */
[----:B------:R-:W0:Y:S01]  /*0850*/  LDCU UR5, c[0x0][0x3b8] ;  /* 0x00007700ff0577ac */ /* 0x000e220008000800 */
[----:B------:R-:W-:Y:S01]  /*0860*/  BSSY.RECONVERGENT B0, `(.L_x_2) ;  /* 0x0000021000007945 */ /* 0x000fe20003800200 */
[----:B------:R-:W-:-:S10]  /*0870*/  ISETP.NE.AND P4, PT, R6, 0x1, PT ;  /* 0x000000010600780c */ /* 0x000fd40003f85270 */
[----:B------:R-:W-:Y:S05]  /*0880*/  @P5 BRA `(.L_x_3) ;  /* 0x0000000000785947 */ /* 0x000fea0003800000 */
[----:B------:R-:W1:Y:S01]  /*0890*/  LDC.64 R12, c[0x0][0x380] ;  /* 0x0000e000ff0c7b82 */ /* 0x000e620000000a00 */
[----:B------:R-:W-:-:S04]  /*08a0*/  IMAD R15, R4, UR16, R23 ;  /* 0x00000010040f7c24 */ /* 0x000fc8000f8e0217 */
[----:B-1----:R-:W-:-:S06]  /*08b0*/  IMAD.WIDE R12, R15, 0x4, R12 ;  /* 0x000000040f0c7825 */ /* 0x002fcc00078e020c */
[----:B------:R-:W2:Y:S01]  /*08c0*/  LDG.E R12, desc[UR14][R12.64] ;  /* 0x0000000e0c0c7981 */ /* 0x000ea2000c1e1900 */
[C---:B------:R-:W-:Y:S02]  /*08d0*/  ISETP.EQ.AND P5, PT, R5.reuse, RZ, PT ;  /* 0x000000ff0500720c */ /* 0x040fe40003fa2270 */
[----:B------:R-:W-:-:S11]  /*08e0*/  ISETP.EQ.AND P6, PT, R5, 0x24, PT ;  /* 0x000000240500780c */ /* 0x000fd60003fc2270 */
[----:B------:R-:W1:Y:S01]  /*08f0*/  @P5 LDC R15, c[0x0][0x390] ;  /* 0x0000e400ff0f5b82 */ /* 0x000e620000000800 */
[----:B------:R-:W-:-:S13]  /*0900*/  ISETP.EQ.AND P5, PT, R5, 0x4, PT ;  /* 0x000000040500780c */ /* 0x000fda0003fa2270 */
[----:B-1----:R-:W1:Y:S01]  /*0910*/  @P5 LDC R15, c[0x0][0x394] ;  /* 0x0000e500ff0f5b82 */ /* 0x002e620000000800 */
        /* <DEDUP_REMOVED lines=14> */
[C---:B------:R-:W-:Y:S01]  /*0a00*/  ISETP.EQ.AND P5, PT, R5.reuse, 0x28, PT ;  /* 0x000000280500780c */ /* 0x040fe20003fa2270 */
[----:B-1----:R-:W-:Y:S01]  /*0a10*/  @P6 IMAD.U32 R15, RZ, RZ, UR11 ;  /* 0x0000000bff0f6e24 */ /* 0x002fe2000f8e00ff */
[----:B------:R-:W-:-:S11]  /*0a20*/  ISETP.EQ.AND P6, PT, R5, 0x2c, PT ;  /* 0x0000002c0500780c */ /* 0x000fd60003fc2270 */
[----:B------:R-:W-:Y:S02]  /*0a30*/  @P5 IMAD.U32 R15, RZ, RZ, UR12 ;  /* 0x0000000cff0f5e24 */ /* 0x000fe4000f8e00ff */
[----:B------:R-:W-:Y:S01]  /*0a40*/  @P6 IMAD.U32 R15, RZ, RZ, UR13 ;  /* 0x0000000dff0f6e24 */ /* 0x000fe2000f8e00ff */
[----:B--2---:R-:W-:-:S05]  /*0a50*/  I2FP.F32.S32 R13, R12 ;  /* 0x0000000c000d7245 */ /* 0x004fca0000201400 */
[----:B------:R-:W-:-:S07]  /*0a60*/  FFMA R20, R13, R15, R20 ;  /* 0x0000000f0d147223 */ /* 0x000fce0000000014 */
.L_x_3:
[----:B0-----:R-:W-:Y:S05]  /*0a70*/  BSYNC.RECONVERGENT B0 ;  /* 0x0000000000007941 */ /* 0x001fea0003800200 */
.L_x_2:
[----:B------:R-:W-:-:S06]  /*0a80*/  UIADD3 UR6, UPT, UPT, UR5, 0x1, URZ ;  /* 0x0000000105067890 */ /* 0x000fcc000fffe0ff */
[----:B------:R-:W-:Y:S01]  /*0a90*/  IMAD.U32 R2, RZ, RZ, UR6 ;  /* 0x00000006ff027e24 */ /* 0x000fe2000f8e00ff */
[----:B------:R-:W-:Y:S06]  /*0aa0*/  @!P4 BRA `(.L_x_1) ;  /* 0x00000004002cc947 */ /* 0x000fec0003800000 */
[----:B------:R-:W-:Y:S01]  /*0ab0*/  PLOP3.LUT P5, PT, P3, P0, PT, 0xf8, 0x8f ;  /* 0x00000000008f781c */ /* 0x000fe20001fa1f70 */
[----:B------:R-:W-:Y:S01]  /*0ac0*/  BSSY.RECONVERGENT B0, `(.L_x_4) ;  /* 0x0000021000007945 */ /* 0x000fe20003800200 */
[----:B------:R-:W-:-:S11]  /*0ad0*/  ISETP.NE.AND P4, PT, R6, 0x2, PT ;  /* 0x000000020600780c */ /* 0x000fd60003f85270 */
[----:B------:R-:W-:Y:S05]  /*0ae0*/  @P5 BRA `(.L_x_5) ;  /* 0x0000000000785947 */ /* 0x000fea0003800000 */
[----:B------:R-:W0:Y:S01]  /*0af0*/  LDC.64 R12, c[0x0][0x380] ;  /* 0x0000e000ff0c7b82 */ /* 0x000e220000000a00 */
[----:B------:R-:W-:-:S04]  /*0b00*/  IMAD.IADD R15, R8, 0x1, R23 ;  /* 0x00000001080f7824 */ /* 0x000fc800078e0217 */
[----:B0-----:R-:W-:-:S06]  /*0b10*/  IMAD.WIDE R12, R15, 0x4, R12 ;  /* 0x000000040f0c7825 */ /* 0x001fcc00078e020c */
[----:B------:R-:W2:Y:S01]  /*0b20*/  LDG.E R12, desc[UR14][R12.64] ;  /* 0x0000000e0c0c7981 */ /* 0x000ea2000c1e1900 */
[C---:B------:R-:W-:Y:S02]  /*0b30*/  ISETP.EQ.AND P5, PT, R7.reuse, -0x28, PT ;  /* 0xffffffd80700780c */ /* 0x040fe40003fa2270 */
[----:B------:R-:W-:-:S11]  /*0b40*/  ISETP.EQ.AND P6, PT, R7, -0x4, PT ;  /* 0xfffffffc0700780c */ /* 0x000fd60003fc2270 */
[----:B------:R-:W0:Y:S01]  /*0b50*/  @P5 LDC R15, c[0x0][0x390] ;  /* 0x0000e400ff0f5b82 */ /* 0x000e220000000800 */
[----:B------:R-:W-:-:S13]  /*0b60*/  ISETP.EQ.AND P5, PT, R7, -0x24, PT ;  /* 0xffffffdc0700780c */ /* 0x000fda0003fa2270 */
[----:B0-----:R-:W0:Y:S01]  /*0b70*/  @P5 LDC R15, c[0x0][0x394] ;  /* 0x0000e500ff0f5b82 */ /* 0x001e220000000800 */
        /* <DEDUP_REMOVED lines=14> */
[C---:B------:R-:W-:Y:S01]  /*0c60*/  ISETP.EQ.AND P5, PT, R7.reuse, RZ, PT ;  /* 0x000000ff0700720c */ /* 0x040fe20003fa2270 */
[----:B0-----:R-:W-:Y:S01]  /*0c70*/  @P6 IMAD.U32 R15, RZ, RZ, UR11 ;  /* 0x0000000bff0f6e24 */ /* 0x001fe2000f8e00ff */
[----:B------:R-:W-:-:S11]  /*0c80*/  ISETP.EQ.AND P6, PT, R7, 0x4, PT ;  /* 0x000000040700780c */ /* 0x000fd60003fc2270 */
[----:B------:R-:W-:Y:S02]  /*0c90*/  @P5 IMAD.U32 R15, RZ, RZ, UR12 ;  /* 0x0000000cff0f5e24 */ /* 0x000fe4000f8e00ff */
[----:B------:R-:W-:Y:S01]  /*0ca0*/  @P6 IMAD.U32 R15, RZ, RZ, UR13 ;  /* 0x0000000dff0f6e24 */ /* 0x000fe2000f8e00ff */
[----:B--2---:R-:W-:-:S05]  /*0cb0*/  I2FP.F32.S32 R13, R12 ;  /* 0x0000000c000d7245 */ /* 0x004fca0000201400 */
[----:B------:R-:W-:-:S07]  /*0cc0*/  FFMA R20, R13, R15, R20 ;  /* 0x0000000f0d147223 */ /* 0x000fce0000000014 */
.L_x_5:
[----:B------:R-:W-:Y:S05]  /*0cd0*/  BSYNC.RECONVERGENT B0 ;  /* 0x0000000000007941 */ /* 0x000fea0003800200 */
.L_x_4:
[----:B------:R-:W-:-:S06]  /*0ce0*/  UIADD3 UR5, UPT, UPT, UR5, 0x2, URZ ;  /* 0x0000000205057890 */ /* 0x000fcc000fffe0ff */
[----:B------:R-:W-:Y:S01]  /*0cf0*/  IMAD.U32 R2, RZ, RZ, UR5 ;  /* 0x00000005ff027e24 */ /* 0x000fe2000f8e00ff */
[----:B------:R-:W-:Y:S06]  /*0d00*/  @!P4 BRA `(.L_x_1) ;  /* 0x000000000094c947 */ /* 0x000fec0003800000 */
[----:B------:R-:W-:Y:S01]  /*0d10*/  PLOP3.LUT P4, PT, P3, P1, PT, 0xf8, 0x8f ;  /* 0x00000000008f781c */ /* 0x000fe20001f83f70 */
[----:B------:R-:W-:Y:S01]  /*0d20*/  BSSY.RECONVERGENT B0, `(.L_x_1) ;  /* 0x0000023000007945 */ /* 0x000fe20003800200 */
[----:B------:R-:W-:-:S11]  /*0d30*/  IMAD.U32 R2, RZ, RZ, UR4 ;  /* 0x00000004ff027e24 */ /* 0x000fd6000f8e00ff */
[----:B------:R-:W-:Y:S05]  /*0d40*/  @P4 BRA `(.L_x_6) ;  /* 0x0000000000804947 */ /* 0x000fea0003800000 */
[----:B------:R-:W0:Y:S01]  /*0d50*/  LDC.64 R12, c[0x0][0x380] ;  /* 0x0000e000ff0c7b82 */ /* 0x000e220000000a00 */
[----:B------:R-:W-:-:S04]  /*0d60*/  VIADD R2, R4, 0x2 ;  /* 0x0000000204027836 */ /* 0x000fc80000000000 */
[----:B------:R-:W-:-:S04]  /*0d70*/  IMAD R15, R2, UR16, R23 ;  /* 0x00000010020f7c24 */ /* 0x000fc8000f8e0217 */
[----:B0-----:R-:W-:-:S06]  /*0d80*/  IMAD.WIDE R12, R15, 0x4, R12 ;  /* 0x000000040f0c7825 */ /* 0x001fcc00078e020c */
[----:B------:R-:W2:Y:S01]  /*0d90*/  LDG.E R12, desc[UR14][R12.64] ;  /* 0x0000000e0c0c7981 */ /* 0x000ea2000c1e1900 */
[C---:B------:R-:W-:Y:S01]  /*0da0*/  ISETP.EQ.AND P4, PT, R7.reuse, -0x2c, PT ;  /* 0xffffffd40700780c */ /* 0x040fe20003f82270 */
[----:B------:R-:W-:Y:S01]  /*0db0*/  IMAD.U32 R2, RZ, RZ, UR4 ;  /* 0x00000004ff027e24 */ /* 0x000fe2000f8e00ff */
[C---:B------:R-:W-:Y:S02]  /*0dc0*/  ISETP.EQ.AND P5, PT, R7.reuse, -0x4, PT ;  /* 0xfffffffc0700780c */ /* 0x040fe40003fa2270 */
[----:B------:R-:W-:-:S09]  /*0dd0*/  ISETP.EQ.AND P6, PT, R7, RZ, PT ;  /* 0x000000ff0700720c */ /* 0x000fd20003fc2270 */
        /* <DEDUP_REMOVED lines=18> */
[----:B0-----:R-:W-:Y:S02]  /*0f00*/  @P4 IMAD.U32 R15, RZ, RZ, UR11 ;  /* 0x0000000bff0f4e24 */ /* 0x001fe4000f8e00ff */
[----:B------:R-:W-:Y:S02]  /*0f10*/  @P5 IMAD.U32 R15, RZ, RZ, UR12 ;  /* 0x0000000cff0f5e24 */ /* 0x000fe4000f8e00ff */
[----:B------:R-:W-:Y:S01]  /*0f20*/  @P6 IMAD.U32 R15, RZ, RZ, UR13 ;  /* 0x0000000dff0f6e24 */ /* 0x000fe2000f8e00ff */
[----:B--2---:R-:W-:-:S05]  /*0f30*/  I2FP.F32.S32 R13, R12 ;  /* 0x0000000c000d7245 */ /* 0x004fca0000201400 */
[----:B------:R-:W-:-:S07]  /*0f40*/  FFMA R20, R13, R15, R20 ;  /* 0x0000000f0d147223 */ /* 0x000fce0000000014 */
.L_x_6:
[----:B------:R-:W-:Y:S05]  /*0f50*/  BSYNC.RECONVERGENT B0 ;  /* 0x0000000000007941 */ /* 0x000fea0003800200 */
.L_x_1:
[----:B------:R-:W0:Y:S02]  /*0f60*/  LDCU UR5, c[0x0][0x3b8] ;  /* 0x00007700ff0577ac */ /* 0x000e240008000800 */
[----:B0-----:R-:W-:-:S04]  /*0f70*/  UIADD3 UR5, UPT, UPT, UR5, -UR17, URZ ;  /* 0x8000001105057290 */ /* 0x001fc8000fffe0ff */
[----:B------:R-:W-:-:S09]  /*0f80*/  UISETP.GT.U32.AND UP0, UPT, UR5, -0x4, UPT ;  /* 0xfffffffc0500788c */ /* 0x000fd2000bf04070 */
[----:B------:R-:W-:Y:S05]  /*0f90*/  BRA.U UP0, `(.L_x_7) ;  /* 0x0000001500407547 */ /* 0x000fea000b800000 */
[----:B------:R-:W0:Y:S01]  /*0fa0*/  LDCU UR5, c[0x0][0x3b4] ;  /* 0x00007680ff0577ac */ /* 0x000e220008000800 */
[----:B------:R-:W-:Y:S01]  /*0fb0*/  IMAD.IADD R15, R3, 0x1, R2 ;  /* 0x00000001030f7824 */ /* 0x000fe200078e0202 */
[----:B------:R-:W-:Y:S01]  /*0fc0*/  BSSY.RECONVERGENT B0, `(.L_x_8) ;  /* 0x0000028000007945 */ /* 0x000fe20003800200 */
[----:B------:R-:W-:Y:S02]  /*0fd0*/  VIADD R16, R2, UR17 ;  /* 0x0000001102107c36 */ /* 0x000fe40008000000 */
[C---:B------:R-:W-:Y:S02]  /*0fe0*/  VIADD R19, R15.reuse, 0x1 ;  /* 0x000000010f137836 */ /* 0x040fe40000000000 */
[C---:B------:R-:W-:Y:S02]  /*0ff0*/  VIADD R21, R15.reuse, 0x3 ;  /* 0x000000030f157836 */ /* 0x040fe40000000000 */
[C---:B------:R-:W-:Y:S01]  /*1000*/  IMAD R18, R15.reuse, UR16, R23 ;  /* 0x000000100f127c24 */ /* 0x040fe2000f8e0217 */
[----:B0-----:R-:W-:-:S04]  /*1010*/  ISETP.GE.AND P4, PT, R15, UR5, PT ;  /* 0x000000050f007c0c */ /* 0x001fc8000bf86270 */
[----:B------:R-:W-:-:S04]  /*1020*/  ISETP.LT.OR P4, PT, R15, RZ, P4 ;  /* 0x000000ff0f00720c */ /* 0x000fc80002781670 */
[----:B------:R-:W-:-:S13]  /*1030*/  PLOP3.LUT P4, PT, P3, P4, PT, 0xf8, 0x8f ;  /* 0x00000000008f781c */ /* 0x000fda0001f89f70 */
[----:B------:R-:W-:Y:S05]  /*1040*/  @P4 BRA `(.L_x_9) ;  /* 0x00000000007c4947 */ /* 0x000fea0003800000 */
[----:B------:R-:W0:Y:S02]  /*1050*/  LDC.64 R12, c[0x0][0x380] ;  /* 0x0000e000ff0c7b82 */ /* 0x000e240000000a00 */
[----:B0-----:R-:W-:-:S06]  /*1060*/  IMAD.WIDE R12, R18, 0x4, R12 ;  /* 0x00000004120c7825 */ /* 0x001fcc00078e020c */
[----:B------:R-:W2:Y:S01]  /*1070*/  LDG.E R12, desc[UR14][R12.64] ;  /* 0x0000000e0c0c7981 */ /* 0x000ea2000c1e1900 */
[----:B------:R-:W-:Y:S02]  /*1080*/  UMOV UR6, 0x24 ;  /* 0x0000002400067882 */ /* 0x000fe40000000000 */
[----:B------:R-:W-:-:S04]  /*1090*/  LEA R14, R16, UR6, 0x2 ;  /* 0x00000006100e7c11 */ /* 0x000fc8000f8e10ff */
[C---:B------:R-:W-:Y:S02]  /*10a0*/  ISETP.EQ.AND P4, PT, R14.reuse, RZ, PT ;  /* 0x000000ff0e00720c */ /* 0x040fe40003f82270 */
[C---:B------:R-:W-:Y:S02]  /*10b0*/  ISETP.EQ.AND P5, PT, R14.reuse, 0x28, PT ;  /* 0x000000280e00780c */ /* 0x040fe40003fa2270 */
[----:B------:R-:W-:-:S09]  /*10c0*/  ISETP.EQ.AND P6, PT, R14, 0x2c, PT ;  /* 0x0000002c0e00780c */ /* 0x000fd20003fc2270 */
[----:B------:R-:W0:Y:S01]  /*10d0*/  @P4 LDC R17, c[0x0][0x390] ;  /* 0x0000e400ff114b82 */ /* 0x000e220000000800 */
[----:B------:R-:W-:-:S13]  /*10e0*/  ISETP.EQ.AND P4, PT, R14, 0x4, PT ;  /* 0x000000040e00780c */ /* 0x000fda0003f82270 */
[----:B0-----:R-:W0:Y:S01]  /*10f0*/  @P4 LDC R17, c[0x0][0x394] ;  /* 0x0000e500ff114b82 */ /* 0x001e220000000800 */
        /* <DEDUP_REMOVED lines=15> */
[----:B0-----:R-:W-:Y:S02]  /*11f0*/  @P4 IMAD.U32 R17, RZ, RZ, UR11 ;  /* 0x0000000bff114e24 */ /* 0x001fe4000f8e00ff */
[----:B------:R-:W-:Y:S02]  /*1200*/  @P5 IMAD.U32 R17, RZ, RZ, UR12 ;  /* 0x0000000cff115e24 */ /* 0x000fe4000f8e00ff */
[----:B------:R-:W-:Y:S01]  /*1210*/  @P6 IMAD.U32 R17, RZ, RZ, UR13 ;  /* 0x0000000dff116e24 */ /* 0x000fe2000f8e00ff */
[----:B--2---:R-:W-:-:S05]  /*1220*/  I2FP.F32.S32 R13, R12 ;  /* 0x0000000c000d7245 */ /* 0x004fca0000201400 */
[----:B------:R-:W-:-:S07]  /*1230*/  FFMA R20, R13, R17, R20 ;  /* 0x000000110d147223 */ /* 0x000fce0000000014 */
.L_x_9:
[----:B------:R-:W-:Y:S05]  /*1240*/  BSYNC.RECONVERGENT B0 ;  /* 0x0000000000007941 */ /* 0x000fea0003800200 */
.L_x_8:
[----:B------:R-:W-:Y:S01]  /*1250*/  ISETP.GE.AND P6, PT, R19, UR5, PT ;  /* 0x0000000513007c0c */ /* 0x000fe2000bfc6270 */
[----:B------:R-:W-:Y:S01]  /*1260*/  VIADD R14, R15, 0x2 ;  /* 0x000000020f0e7836 */ /* 0x000fe20000000000 */
[----:B------:R-:W-:Y:S01]  /*1270*/  ISETP.GE.AND P4, PT, R21, UR5, PT ;  /* 0x0000000515007c0c */ /* 0x000fe2000bf86270 */
[----:B------:R-:W-:Y:S01]  /*1280*/  IMAD.U32 R22, RZ, RZ, UR16 ;  /* 0x00000010ff167e24 */ /* 0x000fe2000f8e00ff */
[----:B------:R-:W-:Y:S01]  /*1290*/  ISETP.LT.OR P6, PT, R19, RZ, P6 ;  /* 0x000000ff1300720c */ /* 0x000fe200037c1670 */
[C---:B------:R-:W-:Y:S01]  /*12a0*/  VIADD R12, R15.reuse, 0x3 ;  /* 0x000000030f0c7836 */ /* 0x040fe20000000000 */
[----:B------:R-:W-:Y:S01]  /*12b0*/  ISETP.GE.AND P5, PT, R14, UR5, PT ;  /* 0x000000050e007c0c */ /* 0x000fe2000bfa6270 */
[----:B------:R-:W-:Y:S01]  /*12c0*/  IMAD R22, R15, R22, UR16 ;  /* 0x000000100f167e24 */ /* 0x000fe2000f8e0216 */
[----:B------:R-:W-:Y:S01]  /*12d0*/  PLOP3.LUT P6, PT, P3, P6, PT, 0xf8, 0x8f ;  /* 0x00000000008f781c */ /* 0x000fe20001fcdf70 */
[C---:B------:R-:W-:Y:S01]  /*12e0*/  VIADD R17, R2.reuse, -UR17 ;  /* 0x8000001102117c36 */ /* 0x040fe20008000000 */
[----:B------:R-:W-:Y:S01]  /*12f0*/  ISETP.LT.OR P4, PT, R21, RZ, P4 ;  /* 0x000000ff1500720c */ /* 0x000fe20002781670 */
[----:B------:R-:W-:Y:S01]  /*1300*/  VIADD R13, R2, UR17 ;  /* 0x00000011020d7c36 */ /* 0x000fe20008000000 */
[C---:B------:R-:W-:Y:S01]  /*1310*/  ISETP.LT.OR P5, PT, R14.reuse, RZ, P5 ;  /* 0x000000ff0e00720c */ /* 0x040fe20002fa1670 */
[----:B------:R-:W-:Y:S01]  /*1320*/  BSSY.RECONVERGENT B0, `(.L_x_10) ;  /* 0x0000026000007945 */ /* 0x000fe20003800200 */
[----:B------:R-:W-:Y:S01]  /*1330*/  IMAD.IADD R19, R23, 0x1, R22 ;  /* 0x0000000117137824 */ /* 0x000fe200078e0216 */
[----:B------:R-:W-:Y:S01]  /*1340*/  PLOP3.LUT P4, PT, P3, P4, PT, 0xf8, 0x8f ;  /* 0x00000000008f781c */ /* 0x000fe20001f89f70 */
[--C-:B------:R-:W-:Y:S01]  /*1350*/  IMAD R21, R14, UR16, R23.reuse ;  /* 0x000000100e157c24 */ /* 0x100fe2000f8e0217 */
[----:B------:R-:W-:Y:S01]  /*1360*/  PLOP3.LUT P5, PT, P3, P5, PT, 0xf8, 0x8f ;  /* 0x00000000008f781c */ /* 0x000fe20001fabf70 */
[----:B------:R-:W-:-:S02]  /*1370*/  IMAD R23, R12, UR16, R23 ;  /* 0x000000100c177c24 */ /* 0x000fc4000f8e0217 */
[----:B------:R-:W-:Y:S02]  /*1380*/  VIADD R17, R17, 0x4 ;  /* 0x0000000411117836 */ /* 0x000fe40000000000 */
[----:B------:R-:W-:Y:S01]  /*1390*/  IMAD.SHL.U32 R14, R13, 0x4, RZ ;  /* 0x000000040d0e7824 */ /* 0x000fe200078e00ff */
[----:B------:R-:W-:Y:S07]  /*13a0*/  @P6 BRA `(.L_x_11) ;  /* 0x0000000000746947 */ /* 0x000fee0003800000 */
[----:B------:R-:W0:Y:S02]  /*13b0*/  LDC.64 R12, c[0x0][0x380] ;  /* 0x0000e000ff0c7b82 */ /* 0x000e240000000a00 */
[----:B0-----:R-:W-:-:S06]  /*13c0*/  IMAD.WIDE R12, R19, 0x4, R12 ;  /* 0x00000004130c7825 */ /* 0x001fcc00078e020c */
[----:B------:R-:W2:Y:S01]  /*13d0*/  LDG.E R12, desc[UR14][R12.64] ;  /* 0x0000000e0c0c7981 */ /* 0x000ea2000c1e1900 */
[----:B------:R-:W-:-:S13]  /*13e0*/  ISETP.EQ.AND P6, PT, R14, -0x28, PT ;  /* 0xffffffd80e00780c */ /* 0x000fda0003fc2270 */
        /* <DEDUP_REMOVED lines=18> */
[----:B0-----:R-:W-:Y:S01]  /*1510*/  @P6 IMAD.U32 R25, RZ, RZ, UR11 ;  /* 0x0000000bff196e24 */ /* 0x001fe2000f8e00ff */
[----:B------:R-:W-:-:S13]  /*1520*/  ISETP.EQ.AND P6, PT, R14, RZ, PT ;  /* 0x000000ff0e00720c */ /* 0x000fda0003fc2270 */
[----:B------:R-:W-:Y:S01]  /*1530*/  @P6 IMAD.U32 R25, RZ, RZ, UR12 ;  /* 0x0000000cff196e24 */ /* 0x000fe2000f8e00ff */
[----:B------:R-:W-:-:S13]  /*1540*/  ISETP.EQ.AND P6, PT, R14, 0x4, PT ;  /* 0x000000040e00780c */ /* 0x000fda0003fc2270 */
[----:B------:R-:W-:Y:S01]  /*1550*/  @P6 IMAD.U32 R25, RZ, RZ, UR13 ;  /* 0x0000000dff196e24 */ /* 0x000fe2000f8e00ff */
[----:B--2---:R-:W-:-:S05]  /*1560*/  I2FP.F32.S32 R13, R12 ;  /* 0x0000000c000d7245 */ /* 0x004fca0000201400 */
[----:B------:R-:W-:-:S07]  /*1570*/  FFMA R20, R13, R25, R20 ;  /* 0x000000190d147223 */ /* 0x000fce0000000014 */
.L_x_11:
[----:B------:R-:W-:Y:S05]  /*1580*/  BSYNC.RECONVERGENT B0 ;  /* 0x0000000000007941 */ /* 0x000fea0003800200 */
.L_x_10:
[----:B------:R-:W-:Y:S04]  /*1590*/  BSSY.RECONVERGENT B0, `(.L_x_12) ;  /* 0x000001f000007945 */ /* 0x000fe80003800200 */
[----:B------:R-:W-:Y:S05]  /*15a0*/  @P5 BRA `(.L_x_13) ;  /* 0x0000000000745947 */ /* 0x000fea0003800000 */
[----:B------:R-:W0:Y:S02]  /*15b0*/  LDC.64 R12, c[0x0][0x380] ;  /* 0x0000e000ff0c7b82 */ /* 0x000e240000000a00 */
        /* <DEDUP_REMOVED lines=21> */
[C---:B------:R-:W-:Y:S01]  /*1710*/  ISETP.EQ.AND P5, PT, R14.reuse, -0x4, PT ;  /* 0xfffffffc0e00780c */ /* 0x040fe20003fa2270 */
[----:B0-----:R-:W-:Y:S01]  /*1720*/  @P6 IMAD.U32 R25, RZ, RZ, UR11 ;  /* 0x0000000bff196e24 */ /* 0x001fe2000f8e00ff */
[----:B------:R-:W-:-:S11]  /*1730*/  ISETP.EQ.AND P6, PT, R14, RZ, PT ;  /* 0x000000ff0e00720c */ /* 0x000fd60003fc2270 */
[----:B------:R-:W-:Y:S02]  /*1740*/  @P5 IMAD.U32 R25, RZ, RZ, UR12 ;  /* 0x0000000cff195e24 */ /* 0x000fe4000f8e00ff */
[----:B------:R-:W-:Y:S01]  /*1750*/  @P6 IMAD.U32 R25, RZ, RZ, UR13 ;  /* 0x0000000dff196e24 */ /* 0x000fe2000f8e00ff */
[----:B--2---:R-:W-:-:S05]  /*1760*/  I2FP.F32.S32 R13, R12 ;  /* 0x0000000c000d7245 */ /* 0x004fca0000201400 */
[----:B------:R-:W-:-:S07]  /*1770*/  FFMA R20, R13, R25, R20 ;  /* 0x000000190d147223 */ /* 0x000fce0000000014 */
.L_x_13:
[----:B------:R-:W-:Y:S05]  /*1780*/  BSYNC.RECONVERGENT B0 ;  /* 0x0000000000007941 */ /* 0x000fea0003800200 */
.L_x_12:
[----:B------:R-:W-:Y:S04]  /*1790*/  BSSY.RECONVERGENT B0, `(.L_x_14) ;  /* 0x000001f000007945 */ /* 0x000fe80003800200 */
[----:B------:R-:W-:Y:S05]  /*17a0*/  @P4 BRA `(.L_x_15) ;  /* 0x0000000000744947 */ /* 0x000fea0003800000 */
[----:B------:R-:W0:Y:S02]  /*17b0*/  LDC.64 R12, c[0x0][0x380] ;  /* 0x0000e000ff0c7b82 */ /* 0x000e240000000a00 */
[----:B0-----:R-:W-:-:S06]  /*17c0*/  IMAD.WIDE R12, R23, 0x4, R12 ;  /* 0x00000004170c7825 */ /* 0x001fcc00078e020c */
[----:B------:R-:W2:Y:S01]  /*17d0*/  LDG.E R12, desc[UR14][R12.64] ;  /* 0x0000000e0c0c7981 */ /* 0x000ea2000c1e1900 */
[C---:B------:R-:W-:Y:S02]  /*17e0*/  ISETP.EQ.AND P4, PT, R14.reuse, -0x30, PT ;  /* 0xffffffd00e00780c */ /* 0x040fe40003f82270 */
[C---:B------:R-:W-:Y:S02]  /*17f0*/  ISETP.EQ.AND P5, PT, R14.reuse, -0x8, PT ;  /* 0xfffffff80e00780c */ /* 0x040fe40003fa2270 */
[----:B------:R-:W-:-:S09]  /*1800*/  ISETP.EQ.AND P6, PT, R14, -0x4, PT ;  /* 0xfffffffc0e00780c */ /* 0x000fd20003fc2270 */
        /* <DEDUP_REMOVED lines=23> */
.L_x_15:
[----:B------:R-:W-:Y:S05]  /*1980*/  BSYNC.RECONVERGENT B0 ;  /* 0x0000000000007941 */ /* 0x000fea0003800200 */
.L_x_14:
[----:B------:R-:W-:Y:S01]  /*1990*/  ISETP.NE.AND P4, PT, R17, RZ, PT ;  /* 0x000000ff1100720c */ /* 0x000fe20003f85270 */
[----:B------:R-:W-:Y:S01]  /*19a0*/  IMAD.U32 R14, RZ, RZ, UR16 ;  /* 0x00000010ff0e7e24 */ /* 0x000fe2000f8e00ff */
[----:B------:R-:W-:Y:S01]  /*19b0*/  BSSY.RECONVERGENT B0, `(.L_x_7) ;  /* 0x00000ae000007945 */ /* 0x000fe20003800200 */
[----:B------:R-:W-:Y:S02]  /*19c0*/  IMAD.U32 R12, RZ, RZ, UR16 ;  /* 0x00000010ff0c7e24 */ /* 0x000fe4000f8e00ff */
[----:B------:R-:W-:Y:S02]  /*19d0*/  IMAD.U32 R13, RZ, RZ, UR16 ;  /* 0x00000010ff0d7e24 */ /* 0x000fe4000f8e00ff */
[----:B------:R-:W-:Y:S02]  /*19e0*/  IMAD.U32 R22, RZ, RZ, UR16 ;  /* 0x00000010ff167e24 */ /* 0x000fe4000f8e00ff */
[----:B------:R-:W-:Y:S02]  /*19f0*/  IMAD R21, R14, 0x4, R21 ;  /* 0x000000040e157824 */ /* 0x000fe400078e0215 */
[----:B------:R-:W-:-:S02]  /*1a00*/  IMAD R18, R13, 0x4, R18 ;  /* 0x000000040d127824 */ /* 0x000fc400078e0212 */
[----:B------:R-:W-:Y:S02]  /*1a10*/  IMAD R23, R12, 0x4, R23 ;  /* 0x000000040c177824 */ /* 0x000fe400078e0217 */
[----:B------:R-:W-:Y:S01]  /*1a20*/  IMAD R14, R22, 0x4, R19 ;  /* 0x00000004160e7824 */ /* 0x000fe200078e0213 */
[----:B------:R-:W-:Y:S06]  /*1a30*/  @!P4 BRA `(.L_x_16) ;  /* 0x000000080094c947 */ /* 0x000fec0003800000 */
[----:B------:R-:W-:Y:S02]  /*1a40*/  IMAD.MOV.U32 R19, RZ, RZ, R23 ;  /* 0x000000ffff137224 */ /* 0x000fe400078e0017 */
[----:B------:R-:W-:Y:S02]  /*1a50*/  VIADD R12, R15, 0x5 ;  /* 0x000000050f0c7836 */ /* 0x000fe40000000000 */
[----:B------:R-:W-:Y:S02]  /*1a60*/  VIADD R13, R2, 0x5 ;  /* 0x00000005020d7836 */ /* 0x000fe40000000000 */
[----:B------:R-:W-:Y:S02]  /*1a70*/  VIADD R16, R16, 0x4 ;  /* 0x0000000410107836 */ /* 0x000fe40000000000 */
[----:B------:R-:W-:-:S07]  /*1a80*/  IMAD.MOV.U32 R23, RZ, RZ, R14 ;  /* 0x000000ffff177224 */ /* 0x000fce00078e000e */
.L_x_25:
[----:B------:R-:W0:Y:S01]  /*1a90*/  LDC R25, c[0x0][0x3b4] ;  /* 0x0000ed00ff197b82 */ /* 0x000e220000000800 */
[----:B------:R-:W-:Y:S01]  /*1aa0*/  VIADD R2, R12, 0xffffffff ;  /* 0xffffffff0c027836 */ /* 0x000fe20000000000 */
[----:B------:R-:W-:Y:S04]  /*1ab0*/  BSSY.RECONVERGENT B1, `(.L_x_17) ;  /* 0x0000024000017945 */ /* 0x000fe80003800200 */
[----:B0-----:R-:W-:-:S04]  /*1ac0*/  ISETP.GE.AND P4, PT, R2, R25, PT ;  /* 0x000000190200720c */ /* 0x001fc80003f86270 */
        /* <DEDUP_REMOVED lines=34> */
.L_x_18:
[----:B------:R-:W-:Y:S05]  /*1cf0*/  BSYNC.RECONVERGENT B1 ;  /* 0x0000000000017941 */ /* 0x000fea0003800200 */
.L_x_17:
[----:B------:R-:W0:Y:S01]  /*1d00*/  LDC R22, c[0x0][0x38c] ;  /* 0x0000e300ff167b82 */ /* 0x000e220000000800 */
[CC--:B------:R-:W-:Y:S01]  /*1d10*/  ISETP.GE.AND P6, PT, R12.reuse, R25.reuse, PT ;  /* 0x000000190c00720c */ /* 0x0c0fe20003fc6270 */
[C---:B------:R-:W-:Y:S01]  /*1d20*/  VIADD R2, R12.reuse, 0x2 ;  /* 0x000000020c027836 */ /* 0x040fe20000000000 */
[----:B------:R-:W-:Y:S01]  /*1d30*/  BSSY.RECONVERGENT B1, `(.L_x_19) ;  /* 0x000002a000017945 */ /* 0x000fe20003800200 */
[C---:B------:R-:W-:Y:S01]  /*1d40*/  VIADD R14, R12.reuse, 0x1 ;  /* 0x000000010c0e7836 */ /* 0x040fe20000000000 */
[----:B------:R-:W-:Y:S02]  /*1d50*/  ISETP.LT.OR P6, PT, R12, RZ, P6 ;  /* 0x000000ff0c00720c */ /* 0x000fe400037c1670 */
[-C--:B------:R-:W-:Y:S02]  /*1d60*/  ISETP.GE.AND P4, PT, R2, R25.reuse, PT ;  /* 0x000000190200720c */ /* 0x080fe40003f86270 */
[----:B------:R-:W-:Y:S02]  /*1d70*/  PLOP3.LUT P6, PT, P3, P6, PT, 0xf8, 0x8f ;  /* 0x00000000008f781c */ /* 0x000fe40001fcdf70 */
[----:B------:R-:W-:-:S02]  /*1d80*/  ISETP.GE.AND P5, PT, R14, R25, PT ;  /* 0x000000190e00720c */ /* 0x000fc40003fa6270 */
[----:B------:R-:W-:Y:S02]  /*1d90*/  ISETP.LT.OR P4, PT, R2, RZ, P4 ;  /* 0x000000ff0200720c */ /* 0x000fe40002781670 */
[----:B------:R-:W-:Y:S02]  /*1da0*/  ISETP.LT.OR P5, PT, R14, RZ, P5 ;  /* 0x000000ff0e00720c */ /* 0x000fe40002fa1670 */
[----:B------:R-:W-:Y:S02]  /*1db0*/  PLOP3.LUT P4, PT, P3, P4, PT, 0xf8, 0x8f ;  /* 0x00000000008f781c */ /* 0x000fe40001f89f70 */
[----:B------:R-:W-:Y:S02]  /*1dc0*/  PLOP3.LUT P5, PT, P3, P5, PT, 0xf8, 0x8f ;  /* 0x00000000008f781c */ /* 0x000fe40001fabf70 */
[----:B0-----:R-:W-:-:S05]  /*1dd0*/  IADD3 R2, PT, PT, R22, -0x1, R13 ;  /* 0xffffffff16027810 */ /* 0x001fca0007ffe00d */
[----:B------:R-:W-:Y:S01]  /*1de0*/  IMAD.SHL.U32 R2, R2, 0x4, RZ ;  /* 0x0000000402027824 */ /* 0x000fe200078e00ff */
[----:B------:R-:W-:Y:S06]  /*1df0*/  @P6 BRA `(.L_x_20) ;  /* 0x0000000000746947 */ /* 0x000fec0003800000 */
        /* <DEDUP_REMOVED lines=29> */
.L_x_20:
[----:B------:R-:W-:Y:S05]  /*1fd0*/  BSYNC.RECONVERGENT B1 ;  /* 0x0000000000017941 */ /* 0x000fea0003800200 */
.L_x_19:
        /* <DEDUP_REMOVED lines=31> */
.L_x_22:
[----:B------:R-:W-:Y:S05]  /*21d0*/  BSYNC.RECONVERGENT B1 ;  /* 0x0000000000017941 */ /* 0x000fea0003800200 */
.L_x_21:
        /* <DEDUP_REMOVED lines=31> */
.L_x_24:
[----:B------:R-:W-:Y:S05]  /*23d0*/  BSYNC.RECONVERGENT B1 ;  /* 0x0000000000017941 */ /* 0x000fea0003800200 */
.L_x_23:
[----:B------:R-:W0:Y:S01]  /*23e0*/  LDC R2, c[0x0][0x388] ;  /* 0x0000e200ff027b82 */ /* 0x000e220000000800 */
[----:B------:R-:W-:Y:S02]  /*23f0*/  VIADD R17, R17, 0x4 ;  /* 0x0000000411117836 */ /* 0x000fe40000000000 */
[----:B------:R-:W-:Y:S02]  /*2400*/  VIADD R12, R12, 0x4 ;  /* 0x000000040c0c7836 */ /* 0x000fe40000000000 */
[----:B------:R-:W-:Y:S01]  /*2410*/  VIADD R13, R13, 0x4 ;  /* 0x000000040d0d7836 */ /* 0x000fe20000000000 */
[----:B------:R-:W-:Y:S01]  /*2420*/  ISETP.NE.AND P4, PT, R17, RZ, PT ;  /* 0x000000ff1100720c */ /* 0x000fe20003f85270 */
[----:B------:R-:W-:Y:S02]  /*2430*/  VIADD R16, R16, 0x4 ;  /* 0x0000000410107836 */ /* 0x000fe40000000000 */
[C---:B0-----:R-:W-:Y:S02]  /*2440*/  IMAD R19, R2.reuse, 0x4, R19 ;  /* 0x0000000402137824 */ /* 0x041fe400078e0213 */
[----:B------:R-:W-:-:S02]  /*2450*/  IMAD R21, R2, 0x4, R21 ;  /* 0x0000000402157824 */ /* 0x000fc400078e0215 */
[C---:B------:R-:W-:Y:S02]  /*2460*/  IMAD R23, R2.reuse, 0x4, R23 ;  /* 0x0000000402177824 */ /* 0x040fe400078e0217 */
[----:B------:R-:W-:-:S04]  /*2470*/  IMAD R18, R2, 0x4, R18 ;  /* 0x0000000402127824 */ /* 0x000fc800078e0212 */
[----:B------:R-:W-:Y:S05]  /*2480*/  @P4 BRA `(.L_x_25) ;  /* 0xfffffff400804947 */ /* 0x000fea000383ffff */
.L_x_16:
[----:B------:R-:W-:Y:S05]  /*2490*/  BSYNC.RECONVERGENT B0 ;  /* 0x0000000000007941 */ /* 0x000fea0003800200 */
.L_x_7:
[----:B------:R-:W-:Y:S05]  /*24a0*/  BRA.U UP1, `(.L_x_26) ;  /* 0xffffffdd01687547 */ /* 0x000fea000b83ffff */
.L_x_0:
[----:B------:R-:W0:Y:S01]  /*24b0*/  LDC.64 R4, c[0x0][0x380] ;  /* 0x0000e000ff047b82 */ /* 0x000e220000000a00 */
[----:B------:R-:W1:Y:S01]  /*24c0*/  LDCU UR5, c[0x0][0x388] ;  /* 0x00007100ff0577ac */ /* 0x000e620008000800 */
[----:B------:R-:W2:Y:S01]  /*24d0*/  F2I.TRUNC.NTZ R7, R20 ;  /* 0x0000001400077305 */ /* 0x000ea2000020f100 */
[----:B-1----:R-:W-:-:S04]  /*24e0*/  IMAD R3, R3, UR5, R0 ;  /* 0x0000000503037c24 */ /* 0x002fc8000f8e0200 */
[----:B0-----:R-:W-:-:S05]  /*24f0*/  IMAD.WIDE R2, R3, 0x4, R4 ;  /* 0x0000000403027825 */ /* 0x001fca00078e0204 */
[----:B--2---:R-:W-:Y:S01]  /*2500*/  STG.E desc[UR14][R2.64], R7 ;  /* 0x0000000702007986 */ /* 0x004fe2000c10190e */
[----:B------:R-:W-:Y:S05]  /*2510*/  EXIT ;  /* 0x000000000000794d */ /* 0x000fea0003800000 */
.L_x_27:
[----:B------:R-:W-:-:S00]  /*2520*/  BRA `(.L_x_27) ;  /* 0xfffffffc00fc7947 */ /* 0x000fc0000383ffff */
[----:B------:R-:W-:-:S00]  /*2530*/  NOP ;  /* 0x0000000000007918 */ /* 0x000fc00000000000 */
        /* <DEDUP_REMOVED lines=12> */
.L_x_28:


//--------------------- .nv.shared.reserved.0     --------------------------
	.section	.nv.shared.reserved.0,"aw",@nobits
	.weak		__nv_reservedSMEM_offset_0_alias
	.size		__nv_reservedSMEM_offset_0_alias, 0, 64
	.other		__nv_reservedSMEM_offset_0_alias,@"STO_CUDA_RESERVED_SHARED STV_DEFAULT"
__nv_reservedSMEM_offset_0_alias:
	.zero		0
	.zero		64


//--------------------- .nv.constant0.lambda_crit_1951 --------------------------
	.section	.nv.constant0.lambda_crit_1951,"a",@progbits
	.sectionflags	@""
	.align	4
.nv.constant0.lambda_crit_1951:
	.zero		956


//--------------------- SYMBOLS --------------------------

	.type		.nv.reservedSmem.offset0,@object
	.size		.nv.reservedSmem.offset0,0x4
